//
// Generated by NVIDIA NVVM Compiler
//
// Compiler Build ID: CL-36424714
// Cuda compilation tools, release 13.0, V13.0.88
// Based on NVVM 20.0.0
//

.version 9.0
.target sm_100
.address_size 64

	// .globl	_Z11const_writePiS_S_i
.global .align 1 .b8 _ZN34_INTERNAL_1c64cf11_4_k_cu_16df7ba54cuda3std3__45__cpo5beginE[1];
.global .align 1 .b8 _ZN34_INTERNAL_1c64cf11_4_k_cu_16df7ba54cuda3std3__45__cpo3endE[1];
.global .align 1 .b8 _ZN34_INTERNAL_1c64cf11_4_k_cu_16df7ba54cuda3std3__45__cpo6cbeginE[1];
.global .align 1 .b8 _ZN34_INTERNAL_1c64cf11_4_k_cu_16df7ba54cuda3std3__45__cpo4cendE[1];
.global .align 1 .b8 _ZN34_INTERNAL_1c64cf11_4_k_cu_16df7ba54cuda3std3__45__cpo6rbeginE[1];
.global .align 1 .b8 _ZN34_INTERNAL_1c64cf11_4_k_cu_16df7ba54cuda3std3__45__cpo4rendE[1];
.global .align 1 .b8 _ZN34_INTERNAL_1c64cf11_4_k_cu_16df7ba54cuda3std3__45__cpo7crbeginE[1];
.global .align 1 .b8 _ZN34_INTERNAL_1c64cf11_4_k_cu_16df7ba54cuda3std3__45__cpo5crendE[1];
.global .align 1 .b8 _ZN34_INTERNAL_1c64cf11_4_k_cu_16df7ba54cuda3std3__436_GLOBAL__N__1c64cf11_4_k_cu_16df7ba56ignoreE[1];
.global .align 1 .b8 _ZN34_INTERNAL_1c64cf11_4_k_cu_16df7ba54cuda3std3__419piecewise_constructE[1];
.global .align 1 .b8 _ZN34_INTERNAL_1c64cf11_4_k_cu_16df7ba54cuda3std3__48in_placeE[1];
.global .align 1 .b8 _ZN34_INTERNAL_1c64cf11_4_k_cu_16df7ba54cuda3std3__420unreachable_sentinelE[1];
.global .align 1 .b8 _ZN34_INTERNAL_1c64cf11_4_k_cu_16df7ba54cuda3std3__47nulloptE[1];
.global .align 1 .b8 _ZN34_INTERNAL_1c64cf11_4_k_cu_16df7ba54cuda3std3__48unexpectE[1];
.global .align 1 .b8 _ZN34_INTERNAL_1c64cf11_4_k_cu_16df7ba54cuda3std6ranges3__45__cpo4swapE[1];
.global .align 1 .b8 _ZN34_INTERNAL_1c64cf11_4_k_cu_16df7ba54cuda3std6ranges3__45__cpo9iter_moveE[1];
.global .align 1 .b8 _ZN34_INTERNAL_1c64cf11_4_k_cu_16df7ba54cuda3std6ranges3__45__cpo5beginE[1];
.global .align 1 .b8 _ZN34_INTERNAL_1c64cf11_4_k_cu_16df7ba54cuda3std6ranges3__45__cpo3endE[1];
.global .align 1 .b8 _ZN34_INTERNAL_1c64cf11_4_k_cu_16df7ba54cuda3std6ranges3__45__cpo6cbeginE[1];
.global .align 1 .b8 _ZN34_INTERNAL_1c64cf11_4_k_cu_16df7ba54cuda3std6ranges3__45__cpo4cendE[1];
.global .align 1 .b8 _ZN34_INTERNAL_1c64cf11_4_k_cu_16df7ba54cuda3std6ranges3__45__cpo7advanceE[1];
.global .align 1 .b8 _ZN34_INTERNAL_1c64cf11_4_k_cu_16df7ba54cuda3std6ranges3__45__cpo9iter_swapE[1];
.global .align 1 .b8 _ZN34_INTERNAL_1c64cf11_4_k_cu_16df7ba54cuda3std6ranges3__45__cpo4nextE[1];
.global .align 1 .b8 _ZN34_INTERNAL_1c64cf11_4_k_cu_16df7ba54cuda3std6ranges3__45__cpo4prevE[1];
.global .align 1 .b8 _ZN34_INTERNAL_1c64cf11_4_k_cu_16df7ba54cuda3std6ranges3__45__cpo4dataE[1];
.global .align 1 .b8 _ZN34_INTERNAL_1c64cf11_4_k_cu_16df7ba54cuda3std6ranges3__45__cpo5cdataE[1];
.global .align 1 .b8 _ZN34_INTERNAL_1c64cf11_4_k_cu_16df7ba54cuda3std6ranges3__45__cpo4sizeE[1];
.global .align 1 .b8 _ZN34_INTERNAL_1c64cf11_4_k_cu_16df7ba54cuda3std6ranges3__45__cpo5ssizeE[1];
.global .align 1 .b8 _ZN34_INTERNAL_1c64cf11_4_k_cu_16df7ba54cuda3std6ranges3__45__cpo8distanceE[1];
.global .align 1 .b8 _ZN34_INTERNAL_1c64cf11_4_k_cu_16df7ba56thrust24THRUST_300001_SM_1000_NS8cuda_cub3parE[1];
.global .align 1 .b8 _ZN34_INTERNAL_1c64cf11_4_k_cu_16df7ba56thrust24THRUST_300001_SM_1000_NS8cuda_cub10par_nosyncE[1];
.global .align 1 .b8 _ZN34_INTERNAL_1c64cf11_4_k_cu_16df7ba56thrust24THRUST_300001_SM_1000_NS6system6detail10sequential3seqE[1];
.global .align 1 .b8 _ZN34_INTERNAL_1c64cf11_4_k_cu_16df7ba56thrust24THRUST_300001_SM_1000_NS12placeholders2_1E[1];
.global .align 1 .b8 _ZN34_INTERNAL_1c64cf11_4_k_cu_16df7ba56thrust24THRUST_300001_SM_1000_NS12placeholders2_2E[1];
.global .align 1 .b8 _ZN34_INTERNAL_1c64cf11_4_k_cu_16df7ba56thrust24THRUST_300001_SM_1000_NS12placeholders2_3E[1];
.global .align 1 .b8 _ZN34_INTERNAL_1c64cf11_4_k_cu_16df7ba56thrust24THRUST_300001_SM_1000_NS12placeholders2_4E[1];
.global .align 1 .b8 _ZN34_INTERNAL_1c64cf11_4_k_cu_16df7ba56thrust24THRUST_300001_SM_1000_NS12placeholders2_5E[1];
.global .align 1 .b8 _ZN34_INTERNAL_1c64cf11_4_k_cu_16df7ba56thrust24THRUST_300001_SM_1000_NS12placeholders2_6E[1];
.global .align 1 .b8 _ZN34_INTERNAL_1c64cf11_4_k_cu_16df7ba56thrust24THRUST_300001_SM_1000_NS12placeholders2_7E[1];
.global .align 1 .b8 _ZN34_INTERNAL_1c64cf11_4_k_cu_16df7ba56thrust24THRUST_300001_SM_1000_NS12placeholders2_8E[1];
.global .align 1 .b8 _ZN34_INTERNAL_1c64cf11_4_k_cu_16df7ba56thrust24THRUST_300001_SM_1000_NS12placeholders2_9E[1];
.global .align 1 .b8 _ZN34_INTERNAL_1c64cf11_4_k_cu_16df7ba56thrust24THRUST_300001_SM_1000_NS12placeholders3_10E[1];
.global .align 1 .b8 _ZN34_INTERNAL_1c64cf11_4_k_cu_16df7ba56thrust24THRUST_300001_SM_1000_NS3seqE[1];

.visible .entry _Z11const_writePiS_S_i(
	.param .u64 .ptr .align 1 _Z11const_writePiS_S_i_param_0,
	.param .u64 .ptr .align 1 _Z11const_writePiS_S_i_param_1,
	.param .u64 .ptr .align 1 _Z11const_writePiS_S_i_param_2,
	.param .u32 _Z11const_writePiS_S_i_param_3
)
{
	.reg .pred 	%p<2>;
	.reg .b32 	%r<9>;
	.reg .b64 	%rd<7>;

	ld.param.u64 	%rd1, [_Z11const_writePiS_S_i_param_0];
	ld.param.u64 	%rd2, [_Z11const_writePiS_S_i_param_2];
	ld.param.u32 	%r2, [_Z11const_writePiS_S_i_param_3];
	mov.u32 	%r3, %ctaid.x;
	mov.u32 	%r4, %ntid.x;
	mov.u32 	%r5, %tid.x;
	mad.lo.s32 	%r1, %r3, %r4, %r5;
	setp.ge.s32 	%p1, %r1, %r2;
	@%p1 bra 	$L__BB0_2;
	cvta.to.global.u64 	%rd3, %rd1;
	cvta.to.global.u64 	%rd4, %rd2;
	mul.wide.s32 	%rd5, %r1, 4;
	add.s64 	%rd6, %rd3, %rd5;
	ld.global.u32 	%r6, [%rd6];
	ld.global.u32 	%r7, [%rd4];
	add.s32 	%r8, %r7, %r6;
	st.global.u32 	[%rd4], %r8;
$L__BB0_2:
	ret;

}
	// .globl	_Z9rand_bothPiS_S_i
.visible .entry _Z9rand_bothPiS_S_i(
	.param .u64 .ptr .align 1 _Z9rand_bothPiS_S_i_param_0,
	.param .u64 .ptr .align 1 _Z9rand_bothPiS_S_i_param_1,
	.param .u64 .ptr .align 1 _Z9rand_bothPiS_S_i_param_2,
	.param .u32 _Z9rand_bothPiS_S_i_param_3
)
{
	.reg .pred 	%p<2>;
	.reg .b32 	%r<9>;
	.reg .b64 	%rd<8>;

	ld.param.u64 	%rd1, [_Z9rand_bothPiS_S_i_param_0];
	ld.param.u64 	%rd2, [_Z9rand_bothPiS_S_i_param_1];
	ld.param.u32 	%r2, [_Z9rand_bothPiS_S_i_param_3];
	mov.u32 	%r3, %ctaid.x;
	mov.u32 	%r4, %ntid.x;
	mov.u32 	%r5, %tid.x;
	mad.lo.s32 	%r1, %r3, %r4, %r5;
	setp.ge.s32 	%p1, %r1, %r2;
	@%p1 bra 	$L__BB1_2;
	cvta.to.global.u64 	%rd3, %rd1;
	cvta.to.global.u64 	%rd4, %rd2;
	mul.wide.s32 	%rd5, %r1, 4;
	add.s64 	%rd6, %rd3, %rd5;
	ld.global.u32 	%r6, [%rd6];
	add.s64 	%rd7, %rd4, %rd5;
	ld.global.u32 	%r7, [%rd7];
	add.s32 	%r8, %r7, %r6;
	st.global.u32 	[%rd7], %r8;
$L__BB1_2:
	ret;

}
	// .globl	_Z10const_readPiS_S_i
.visible .entry _Z10const_readPiS_S_i(
	.param .u64 .ptr .align 1 _Z10const_readPiS_S_i_param_0,
	.param .u64 .ptr .align 1 _Z10const_readPiS_S_i_param_1,
	.param .u64 .ptr .align 1 _Z10const_readPiS_S_i_param_2,
	.param .u32 _Z10const_readPiS_S_i_param_3
)
{
	.reg .pred 	%p<2>;
	.reg .b32 	%r<9>;
	.reg .b64 	%rd<7>;

	ld.param.u64 	%rd1, [_Z10const_readPiS_S_i_param_0];
	ld.param.u64 	%rd2, [_Z10const_readPiS_S_i_param_2];
	ld.param.u32 	%r2, [_Z10const_readPiS_S_i_param_3];
	mov.u32 	%r3, %ctaid.x;
	mov.u32 	%r4, %ntid.x;
	mov.u32 	%r5, %tid.x;
	mad.lo.s32 	%r1, %r3, %r4, %r5;
	setp.ge.s32 	%p1, %r1, %r2;
	@%p1 bra 	$L__BB2_2;
	cvta.to.global.u64 	%rd3, %rd2;
	cvta.to.global.u64 	%rd4, %rd1;
	ld.global.u32 	%r6, [%rd3];
	mul.wide.s32 	%rd5, %r1, 4;
	add.s64 	%rd6, %rd4, %rd5;
	ld.global.u32 	%r7, [%rd6];
	add.s32 	%r8, %r7, %r6;
	st.global.u32 	[%rd6], %r8;
$L__BB2_2:
	ret;

}
	// .globl	_ZN3cub18CUB_300001_SM_10006detail11EmptyKernelIvEEvv
.visible .entry _ZN3cub18CUB_300001_SM_10006detail11EmptyKernelIvEEvv()
{


	ret;

}


// ===== COMPILED SASS (sm_100) =====

	.target	sm_100

	.elftype	@"ET_EXEC"


//--------------------- .note.nv.tkinfo           --------------------------
	.section	.note.nv.tkinfo,"",@"SHT_NOTE"
	.sectionflags	@"SHF_NOTE_NV_TKINFO"
	.tkinfo
        /*0018*/ 	.word	0x00000002
        /*0030*/ 	.string	""
        /*0030*/ 	.string	"ptxas"
        /*0030*/ 	.string	"Cuda compilation tools, release 13.0, V13.0.88"
        /*0030*/ 	.string	"Build cuda_13.0.r13.0/compiler.36424714_0"
        /*0030*/ 	.string	"-arch sm_100 -m 64 "



//--------------------- .note.nv.cuinfo           --------------------------
	.section	.note.nv.cuinfo,"",@"SHT_NOTE"
	.sectionflags	@"SHF_NOTE_NV_CUINFO"
        /*0018*/ 	.short	0x0002
        /*001a*/ 	.short	0x0064
        /*001c*/ 	.short	0x0082
	.zero		2


//--------------------- .nv.info                  --------------------------
	.section	.nv.info,"",@"SHT_CUDA_INFO"
	.align	4


	//----- nvinfo : EIATTR_REGCOUNT
	.align		4
        /*0000*/ 	.byte	0x04, 0x2f
        /*0002*/ 	.short	(.L_44 - .L_43)
	.align		4
.L_43:
        /*0004*/ 	.word	index@(_Z11const_writePiS_S_i)
        /*0008*/ 	.word	0x0000000a


	//----- nvinfo : EIATTR_FRAME_SIZE
	.align		4
.L_44:
        /*000c*/ 	.byte	0x04, 0x11
        /*000e*/ 	.short	(.L_46 - .L_45)
	.align		4
.L_45:
        /*0010*/ 	.word	index@(_Z11const_writePiS_S_i)
        /*0014*/ 	.word	0x00000000


	//----- nvinfo : EIATTR_REGCOUNT
	.align		4
.L_46:
        /*0018*/ 	.byte	0x04, 0x2f
        /*001a*/ 	.short	(.L_48 - .L_47)
	.align		4
.L_47:
        /*001c*/ 	.word	index@(_Z9rand_bothPiS_S_i)
        /*0020*/ 	.word	0x0000000a


	//----- nvinfo : EIATTR_FRAME_SIZE
	.align		4
.L_48:
        /*0024*/ 	.byte	0x04, 0x11
        /*0026*/ 	.short	(.L_50 - .L_49)
	.align		4
.L_49:
        /*0028*/ 	.word	index@(_Z9rand_bothPiS_S_i)
        /*002c*/ 	.word	0x00000000


	//----- nvinfo : EIATTR_REGCOUNT
	.align		4
.L_50:
        /*0030*/ 	.byte	0x04, 0x2f
        /*0032*/ 	.short	(.L_52 - .L_51)
	.align		4
.L_51:
        /*0034*/ 	.word	index@(_Z10const_readPiS_S_i)
        /*0038*/ 	.word	0x0000000a


	//----- nvinfo : EIATTR_FRAME_SIZE
	.align		4
.L_52:
        /*003c*/ 	.byte	0x04, 0x11
        /*003e*/ 	.short	(.L_54 - .L_53)
	.align		4
.L_53:
        /*0040*/ 	.word	index@(_Z10const_readPiS_S_i)
        /*0044*/ 	.word	0x00000000


	//----- nvinfo : EIATTR_REGCOUNT
	.align		4
.L_54:
        /*0048*/ 	.byte	0x04, 0x2f
        /*004a*/ 	.short	(.L_56 - .L_55)
	.align		4
.L_55:
        /*004c*/ 	.word	index@(_ZN3cub18CUB_300001_SM_10006detail11EmptyKernelIvEEvv)
        /*0050*/ 	.word	0x00000004


	//----- nvinfo : EIATTR_FRAME_SIZE
	.align		4
.L_56:
        /*0054*/ 	.byte	0x04, 0x11
        /*0056*/ 	.short	(.L_58 - .L_57)
	.align		4
.L_57:
        /*0058*/ 	.word	index@(_ZN3cub18CUB_300001_SM_10006detail11EmptyKernelIvEEvv)
        /*005c*/ 	.word	0x00000000


	//----- nvinfo : EIATTR_MIN_STACK_SIZE
	.align		4
.L_58:
        /*0060*/ 	.byte	0x04, 0x12
        /*0062*/ 	.short	(.L_60 - .L_59)
	.align		4
.L_59:
        /*0064*/ 	.word	index@(_ZN3cub18CUB_300001_SM_10006detail11EmptyKernelIvEEvv)
        /*0068*/ 	.word	0x00000000


	//----- nvinfo : EIATTR_MIN_STACK_SIZE
	.align		4
.L_60:
        /*006c*/ 	.byte	0x04, 0x12
        /*006e*/ 	.short	(.L_62 - .L_61)
	.align		4
.L_61:
        /*0070*/ 	.word	index@(_Z10const_readPiS_S_i)
        /*0074*/ 	.word	0x00000000


	//----- nvinfo : EIATTR_MIN_STACK_SIZE
	.align		4
.L_62:
        /*0078*/ 	.byte	0x04, 0x12
        /*007a*/ 	.short	(.L_64 - .L_63)
	.align		4
.L_63:
        /*007c*/ 	.word	index@(_Z9rand_bothPiS_S_i)
        /*0080*/ 	.word	0x00000000


	//----- nvinfo : EIATTR_MIN_STACK_SIZE
	.align		4
.L_64:
        /*0084*/ 	.byte	0x04, 0x12
        /*0086*/ 	.short	(.L_66 - .L_65)
	.align		4
.L_65:
        /*0088*/ 	.word	index@(_Z11const_writePiS_S_i)
        /*008c*/ 	.word	0x00000000
.L_66:


//--------------------- .nv.compat                --------------------------
	.section	.nv.compat,"",@"SHT_CUDA_COMPAT_INFO"
	.align	4
        /*0000*/ 	.byte	0x02, 0x09, 0x00, 0x00, 0x02, 0x02, 0x01, 0x00, 0x02, 0x05, 0x05, 0x00, 0x03, 0x07, 0x01, 0x01
        /*0010*/ 	.byte	0x02, 0x03, 0x00, 0x00, 0x02, 0x06, 0x01, 0x00, 0x04, 0x0b, 0x08, 0x00, 0x09, 0x00, 0x00, 0x00
        /*0020*/ 	.byte	0x00, 0x00, 0x00, 0x00


//--------------------- .nv.info._ZN3cub18CUB_300001_SM_10006detail11EmptyKernelIvEEvv --------------------------
	.section	.nv.info._ZN3cub18CUB_300001_SM_10006detail11EmptyKernelIvEEvv,"",@"SHT_CUDA_INFO"
	.sectionflags	@""
	.align	4


	//----- nvinfo : EIATTR_CUDA_API_VERSION
	.align		4
        /*0000*/ 	.byte	0x04, 0x37
        /*0002*/ 	.short	(.L_68 - .L_67)
.L_67:
        /*0004*/ 	.word	0x00000082


	//----- nvinfo : EIATTR_SPARSE_MMA_MASK
	.align		4
.L_68:
        /*0008*/ 	.byte	0x03, 0x50
        /*000a*/ 	.short	0x0000


	//----- nvinfo : EIATTR_MAXREG_COUNT
	.align		4
        /*000c*/ 	.byte	0x03, 0x1b
        /*000e*/ 	.short	0x00ff


	//----- nvinfo : EIATTR_MERCURY_ISA_VERSION
	.align		4
        /*0010*/ 	.byte	0x03, 0x5f
        /*0012*/ 	.short	0x0101


	//----- nvinfo : EIATTR_VRC_CTA_INIT_COUNT
	.align		4
        /*0014*/ 	.byte	0x02, 0x4a
	.zero		1
	.zero		1


	//----- nvinfo : EIATTR_EXIT_INSTR_OFFSETS
	.align		4
        /*0018*/ 	.byte	0x04, 0x1c
        /*001a*/ 	.short	(.L_70 - .L_69)


	//   ....[0]....
.L_69:
        /*001c*/ 	.word	0x00000010


	//----- nvinfo : EIATTR_SW_WAR
	.align		4
.L_70:
        /*0020*/ 	.byte	0x04, 0x36
        /*0022*/ 	.short	(.L_72 - .L_71)
.L_71:
        /*0024*/ 	.word	0x00000008
.L_72:


//--------------------- .nv.info._Z10const_readPiS_S_i --------------------------
	.section	.nv.info._Z10const_readPiS_S_i,"",@"SHT_CUDA_INFO"
	.sectionflags	@""
	.align	4


	//----- nvinfo : EIATTR_CUDA_API_VERSION
	.align		4
        /*0000*/ 	.byte	0x04, 0x37
        /*0002*/ 	.short	(.L_74 - .L_73)
.L_73:
        /*0004*/ 	.word	0x00000082


	//----- nvinfo : EIATTR_KPARAM_INFO
	.align		4
.L_74:
        /*0008*/ 	.byte	0x04, 0x17
        /*000a*/ 	.short	(.L_76 - .L_75)
.L_75:
        /*000c*/ 	.word	0x00000000
        /*0010*/ 	.short	0x0003
        /*0012*/ 	.short	0x0018
        /*0014*/ 	.byte	0x00, 0xf0, 0x11, 0x00


	//----- nvinfo : EIATTR_KPARAM_INFO
	.align		4
.L_76:
        /*0018*/ 	.byte	0x04, 0x17
        /*001a*/ 	.short	(.L_78 - .L_77)
.L_77:
        /*001c*/ 	.word	0x00000000
        /*0020*/ 	.short	0x0002
        /*0022*/ 	.short	0x0010
        /*0024*/ 	.byte	0x00, 0xf5, 0x21, 0x00


	//----- nvinfo : EIATTR_KPARAM_INFO
	.align		4
.L_78:
        /*0028*/ 	.byte	0x04, 0x17
        /*002a*/ 	.short	(.L_80 - .L_79)
.L_79:
        /*002c*/ 	.word	0x00000000
        /*0030*/ 	.short	0x0001
        /*0032*/ 	.short	0x0008
        /*0034*/ 	.byte	0x00, 0xf5, 0x21, 0x00


	//----- nvinfo : EIATTR_KPARAM_INFO
	.align		4
.L_80:
        /*0038*/ 	.byte	0x04, 0x17
        /*003a*/ 	.short	(.L_82 - .L_81)
.L_81:
        /*003c*/ 	.word	0x00000000
        /*0040*/ 	.short	0x0000
        /*0042*/ 	.short	0x0000
        /*0044*/ 	.byte	0x00, 0xf5, 0x21, 0x00


	//----- nvinfo : EIATTR_SPARSE_MMA_MASK
	.align		4
.L_82:
        /*0048*/ 	.byte	0x03, 0x50
        /*004a*/ 	.short	0x0000


	//----- nvinfo : EIATTR_MAXREG_COUNT
	.align		4
        /*004c*/ 	.byte	0x03, 0x1b
        /*004e*/ 	.short	0x00ff


	//----- nvinfo : EIATTR_MERCURY_ISA_VERSION
	.align		4
        /*0050*/ 	.byte	0x03, 0x5f
        /*0052*/ 	.short	0x0101


	//----- nvinfo : EIATTR_VRC_CTA_INIT_COUNT
	.align		4
        /*0054*/ 	.byte	0x02, 0x4a
	.zero		1
	.zero		1


	//----- nvinfo : EIATTR_EXIT_INSTR_OFFSETS
	.align		4
        /*0058*/ 	.byte	0x04, 0x1c
        /*005a*/ 	.short	(.L_84 - .L_83)


	//   ....[0]....
.L_83:
        /*005c*/ 	.word	0x00000070


	//   ....[1]....
        /*0060*/ 	.word	0x00000100


	//----- nvinfo : EIATTR_CBANK_PARAM_SIZE
	.align		4
.L_84:
        /*0064*/ 	.byte	0x03, 0x19
        /*0066*/ 	.short	0x001c


	//----- nvinfo : EIATTR_PARAM_CBANK
	.align		4
        /*0068*/ 	.byte	0x04, 0x0a
        /*006a*/ 	.short	(.L_86 - .L_85)
	.align		4
.L_85:
        /*006c*/ 	.word	index@(.nv.constant0._Z10const_readPiS_S_i)
        /*0070*/ 	.short	0x0380
        /*0072*/ 	.short	0x001c


	//----- nvinfo : EIATTR_SW_WAR
	.align		4
.L_86:
        /*0074*/ 	.byte	0x04, 0x36
        /*0076*/ 	.short	(.L_88 - .L_87)
.L_87:
        /*0078*/ 	.word	0x00000008
.L_88:


//--------------------- .nv.info._Z9rand_bothPiS_S_i --------------------------
	.section	.nv.info._Z9rand_bothPiS_S_i,"",@"SHT_CUDA_INFO"
	.sectionflags	@""
	.align	4


	//----- nvinfo : EIATTR_CUDA_API_VERSION
	.align		4
        /*0000*/ 	.byte	0x04, 0x37
        /*0002*/ 	.short	(.L_90 - .L_89)
.L_89:
        /*0004*/ 	.word	0x00000082


	//----- nvinfo : EIATTR_KPARAM_INFO
	.align		4
.L_90:
        /*0008*/ 	.byte	0x04, 0x17
        /*000a*/ 	.short	(.L_92 - .L_91)
.L_91:
        /*000c*/ 	.word	0x00000000
        /*0010*/ 	.short	0x0003
        /*0012*/ 	.short	0x0018
        /*0014*/ 	.byte	0x00, 0xf0, 0x11, 0x00


	//----- nvinfo : EIATTR_KPARAM_INFO
	.align		4
.L_92:
        /*0018*/ 	.byte	0x04, 0x17
        /*001a*/ 	.short	(.L_94 - .L_93)
.L_93:
        /*001c*/ 	.word	0x00000000
        /*0020*/ 	.short	0x0002
        /*0022*/ 	.short	0x0010
        /*0024*/ 	.byte	0x00, 0xf5, 0x21, 0x00


	//----- nvinfo : EIATTR_KPARAM_INFO
	.align		4
.L_94:
        /*0028*/ 	.byte	0x04, 0x17
        /*002a*/ 	.short	(.L_96 - .L_95)
.L_95:
        /*002c*/ 	.word	0x00000000
        /*0030*/ 	.short	0x0001
        /*0032*/ 	.short	0x0008
        /*0034*/ 	.byte	0x00, 0xf5, 0x21, 0x00


	//----- nvinfo : EIATTR_KPARAM_INFO
	.align		4
.L_96:
        /*0038*/ 	.byte	0x04, 0x17
        /*003a*/ 	.short	(.L_98 - .L_97)
.L_97:
        /*003c*/ 	.word	0x00000000
        /*0040*/ 	.short	0x0000
        /*0042*/ 	.short	0x0000
        /*0044*/ 	.byte	0x00, 0xf5, 0x21, 0x00


	//----- nvinfo : EIATTR_SPARSE_MMA_MASK
	.align		4
.L_98:
        /*0048*/ 	.byte	0x03, 0x50
        /*004a*/ 	.short	0x0000


	//----- nvinfo : EIATTR_MAXREG_COUNT
	.align		4
        /*004c*/ 	.byte	0x03, 0x1b
        /*004e*/ 	.short	0x00ff


	//----- nvinfo : EIATTR_MERCURY_ISA_VERSION
	.align		4
        /*0050*/ 	.byte	0x03, 0x5f
        /*0052*/ 	.short	0x0101


	//----- nvinfo : EIATTR_VRC_CTA_INIT_COUNT
	.align		4
        /*0054*/ 	.byte	0x02, 0x4a
	.zero		1
	.zero		1


	//----- nvinfo : EIATTR_EXIT_INSTR_OFFSETS
	.align		4
        /*0058*/ 	.byte	0x04, 0x1c
        /*005a*/ 	.short	(.L_100 - .L_99)


	//   ....[0]....
.L_99:
        /*005c*/ 	.word	0x00000070


	//   ....[1]....
        /*0060*/ 	.word	0x00000110


	//----- nvinfo : EIATTR_CBANK_PARAM_SIZE
	.align		4
.L_100:
        /*0064*/ 	.byte	0x03, 0x19
        /*0066*/ 	.short	0x001c


	//----- nvinfo : EIATTR_PARAM_CBANK
	.align		4
        /*0068*/ 	.byte	0x04, 0x0a
        /*006a*/ 	.short	(.L_102 - .L_101)
	.align		4
.L_101:
        /*006c*/ 	.word	index@(.nv.constant0._Z9rand_bothPiS_S_i)
        /*0070*/ 	.short	0x0380
        /*0072*/ 	.short	0x001c


	//----- nvinfo : EIATTR_SW_WAR
	.align		4
.L_102:
        /*0074*/ 	.byte	0x04, 0x36
        /*0076*/ 	.short	(.L_104 - .L_103)
.L_103:
        /*0078*/ 	.word	0x00000008
.L_104:


//--------------------- .nv.info._Z11const_writePiS_S_i --------------------------
	.section	.nv.info._Z11const_writePiS_S_i,"",@"SHT_CUDA_INFO"
	.sectionflags	@""
	.align	4


	//----- nvinfo : EIATTR_CUDA_API_VERSION
	.align		4
        /*0000*/ 	.byte	0x04, 0x37
        /*0002*/ 	.short	(.L_106 - .L_105)
.L_105:
        /*0004*/ 	.word	0x00000082


	//----- nvinfo : EIATTR_KPARAM_INFO
	.align		4
.L_106:
        /*0008*/ 	.byte	0x04, 0x17
        /*000a*/ 	.short	(.L_108 - .L_107)
.L_107:
        /*000c*/ 	.word	0x00000000
        /*0010*/ 	.short	0x0003
        /*0012*/ 	.short	0x0018
        /*0014*/ 	.byte	0x00, 0xf0, 0x11, 0x00


	//----- nvinfo : EIATTR_KPARAM_INFO
	.align		4
.L_108:
        /*0018*/ 	.byte	0x04, 0x17
        /*001a*/ 	.short	(.L_110 - .L_109)
.L_109:
        /*001c*/ 	.word	0x00000000
        /*0020*/ 	.short	0x0002
        /*0022*/ 	.short	0x0010
        /*0024*/ 	.byte	0x00, 0xf5, 0x21, 0x00


	//----- nvinfo : EIATTR_KPARAM_INFO
	.align		4
.L_110:
        /*0028*/ 	.byte	0x04, 0x17
        /*002a*/ 	.short	(.L_112 - .L_111)
.L_111:
        /*002c*/ 	.word	0x00000000
        /*0030*/ 	.short	0x0001
        /*0032*/ 	.short	0x0008
        /*0034*/ 	.byte	0x00, 0xf5, 0x21, 0x00


	//----- nvinfo : EIATTR_KPARAM_INFO
	.align		4
.L_112:
        /*0038*/ 	.byte	0x04, 0x17
        /*003a*/ 	.short	(.L_114 - .L_113)
.L_113:
        /*003c*/ 	.word	0x00000000
        /*0040*/ 	.short	0x0000
        /*0042*/ 	.short	0x0000
        /*0044*/ 	.byte	0x00, 0xf5, 0x21, 0x00


	//----- nvinfo : EIATTR_SPARSE_MMA_MASK
	.align		4
.L_114:
        /*0048*/ 	.byte	0x03, 0x50
        /*004a*/ 	.short	0x0000


	//----- nvinfo : EIATTR_MAXREG_COUNT
	.align		4
        /*004c*/ 	.byte	0x03, 0x1b
        /*004e*/ 	.short	0x00ff


	//----- nvinfo : EIATTR_MERCURY_ISA_VERSION
	.align		4
        /*0050*/ 	.byte	0x03, 0x5f
        /*0052*/ 	.short	0x0101


	//----- nvinfo : EIATTR_VRC_CTA_INIT_COUNT
	.align		4
        /*0054*/ 	.byte	0x02, 0x4a
	.zero		1
	.zero		1


	//----- nvinfo : EIATTR_EXIT_INSTR_OFFSETS
	.align		4
        /*0058*/ 	.byte	0x04, 0x1c
        /*005a*/ 	.short	(.L_116 - .L_115)


	//   ....[0]....
.L_115:
        /*005c*/ 	.word	0x00000070


	//   ....[1]....
        /*0060*/ 	.word	0x00000100


	//----- nvinfo : EIATTR_CBANK_PARAM_SIZE
	.align		4
.L_116:
        /*0064*/ 	.byte	0x03, 0x19
        /*0066*/ 	.short	0x001c


	//----- nvinfo : EIATTR_PARAM_CBANK
	.align		4
        /*0068*/ 	.byte	0x04, 0x0a
        /*006a*/ 	.short	(.L_118 - .L_117)
	.align		4
.L_117:
        /*006c*/ 	.word	index@(.nv.constant0._Z11const_writePiS_S_i)
        /*0070*/ 	.short	0x0380
        /*0072*/ 	.short	0x001c


	//----- nvinfo : EIATTR_SW_WAR
	.align		4
.L_118:
        /*0074*/ 	.byte	0x04, 0x36
        /*0076*/ 	.short	(.L_120 - .L_119)
.L_119:
        /*0078*/ 	.word	0x00000008
.L_120:


//--------------------- .nv.callgraph             --------------------------
	.section	.nv.callgraph,"",@"SHT_CUDA_CALLGRAPH"
	.align	4
	.sectionentsize	8
	.align		4
        /*0000*/ 	.word	0x00000000
	.align		4
        /*0004*/ 	.word	0xffffffff
	.align		4
        /*0008*/ 	.word	0x00000000
	.align		4
        /*000c*/ 	.word	0xfffffffe
	.align		4
        /*0010*/ 	.word	0x00000000
	.align		4
        /*0014*/ 	.word	0xfffffffd
	.align		4
        /*0018*/ 	.word	0x00000000
	.align		4
        /*001c*/ 	.word	0xfffffffc


//--------------------- .nv.constant4             --------------------------
	.section	.nv.constant4,"a",@progbits
	.align	8
	.align		8
.nv.constant4:
        /*0000*/ 	.dword	_ZN34_INTERNAL_1c64cf11_4_k_cu_16df7ba54cuda3std3__45__cpo5beginE
	.align		8
        /*0008*/ 	.dword	_ZN34_INTERNAL_1c64cf11_4_k_cu_16df7ba54cuda3std3__45__cpo3endE
	.align		8
        /*0010*/ 	.dword	_ZN34_INTERNAL_1c64cf11_4_k_cu_16df7ba54cuda3std3__45__cpo6cbeginE
	.align		8
        /*0018*/ 	.dword	_ZN34_INTERNAL_1c64cf11_4_k_cu_16df7ba54cuda3std3__45__cpo4cendE
	.align		8
        /*0020*/ 	.dword	_ZN34_INTERNAL_1c64cf11_4_k_cu_16df7ba54cuda3std3__45__cpo6rbeginE
	.align		8
        /*0028*/ 	.dword	_ZN34_INTERNAL_1c64cf11_4_k_cu_16df7ba54cuda3std3__45__cpo4rendE
	.align		8
        /*0030*/ 	.dword	_ZN34_INTERNAL_1c64cf11_4_k_cu_16df7ba54cuda3std3__45__cpo7crbeginE
	.align		8
        /*0038*/ 	.dword	_ZN34_INTERNAL_1c64cf11_4_k_cu_16df7ba54cuda3std3__45__cpo5crendE
	.align		8
        /*0040*/ 	.dword	_ZN34_INTERNAL_1c64cf11_4_k_cu_16df7ba54cuda3std3__436_GLOBAL__N__1c64cf11_4_k_cu_16df7ba56ignoreE
	.align		8
        /*0048*/ 	.dword	_ZN34_INTERNAL_1c64cf11_4_k_cu_16df7ba54cuda3std3__419piecewise_constructE
	.align		8
        /*0050*/ 	.dword	_ZN34_INTERNAL_1c64cf11_4_k_cu_16df7ba54cuda3std3__48in_placeE
	.align		8
        /*0058*/ 	.dword	_ZN34_INTERNAL_1c64cf11_4_k_cu_16df7ba54cuda3std3__420unreachable_sentinelE
	.align		8
        /*0060*/ 	.dword	_ZN34_INTERNAL_1c64cf11_4_k_cu_16df7ba54cuda3std3__47nulloptE
	.align		8
        /*0068*/ 	.dword	_ZN34_INTERNAL_1c64cf11_4_k_cu_16df7ba54cuda3std3__48unexpectE
	.align		8
        /*0070*/ 	.dword	_ZN34_INTERNAL_1c64cf11_4_k_cu_16df7ba54cuda3std6ranges3__45__cpo4swapE
	.align		8
        /*0078*/ 	.dword	_ZN34_INTERNAL_1c64cf11_4_k_cu_16df7ba54cuda3std6ranges3__45__cpo9iter_moveE
	.align		8
        /*0080*/ 	.dword	_ZN34_INTERNAL_1c64cf11_4_k_cu_16df7ba54cuda3std6ranges3__45__cpo5beginE
	.align		8
        /*0088*/ 	.dword	_ZN34_INTERNAL_1c64cf11_4_k_cu_16df7ba54cuda3std6ranges3__45__cpo3endE
	.align		8
        /*0090*/ 	.dword	_ZN34_INTERNAL_1c64cf11_4_k_cu_16df7ba54cuda3std6ranges3__45__cpo6cbeginE
	.align		8
        /*0098*/ 	.dword	_ZN34_INTERNAL_1c64cf11_4_k_cu_16df7ba54cuda3std6ranges3__45__cpo4cendE
	.align		8
        /*00a0*/ 	.dword	_ZN34_INTERNAL_1c64cf11_4_k_cu_16df7ba54cuda3std6ranges3__45__cpo7advanceE
	.align		8
        /*00a8*/ 	.dword	_ZN34_INTERNAL_1c64cf11_4_k_cu_16df7ba54cuda3std6ranges3__45__cpo9iter_swapE
	.align		8
        /*00b0*/ 	.dword	_ZN34_INTERNAL_1c64cf11_4_k_cu_16df7ba54cuda3std6ranges3__45__cpo4nextE
	.align		8
        /*00b8*/ 	.dword	_ZN34_INTERNAL_1c64cf11_4_k_cu_16df7ba54cuda3std6ranges3__45__cpo4prevE
	.align		8
        /*00c0*/ 	.dword	_ZN34_INTERNAL_1c64cf11_4_k_cu_16df7ba54cuda3std6ranges3__45__cpo4dataE
	.align		8
        /*00c8*/ 	.dword	_ZN34_INTERNAL_1c64cf11_4_k_cu_16df7ba54cuda3std6ranges3__45__cpo5cdataE
	.align		8
        /*00d0*/ 	.dword	_ZN34_INTERNAL_1c64cf11_4_k_cu_16df7ba54cuda3std6ranges3__45__cpo4sizeE
	.align		8
        /*00d8*/ 	.dword	_ZN34_INTERNAL_1c64cf11_4_k_cu_16df7ba54cuda3std6ranges3__45__cpo5ssizeE
	.align		8
        /*00e0*/ 	.dword	_ZN34_INTERNAL_1c64cf11_4_k_cu_16df7ba54cuda3std6ranges3__45__cpo8distanceE
	.align		8
        /*00e8*/ 	.dword	_ZN34_INTERNAL_1c64cf11_4_k_cu_16df7ba56thrust24THRUST_300001_SM_1000_NS8cuda_cub3parE
	.align		8
        /*00f0*/ 	.dword	_ZN34_INTERNAL_1c64cf11_4_k_cu_16df7ba56thrust24THRUST_300001_SM_1000_NS8cuda_cub10par_nosyncE
	.align		8
        /*00f8*/ 	.dword	_ZN34_INTERNAL_1c64cf11_4_k_cu_16df7ba56thrust24THRUST_300001_SM_1000_NS6system6detail10sequential3seqE
	.align		8
        /*0100*/ 	.dword	_ZN34_INTERNAL_1c64cf11_4_k_cu_16df7ba56thrust24THRUST_300001_SM_1000_NS12placeholders2_1E
	.align		8
        /*0108*/ 	.dword	_ZN34_INTERNAL_1c64cf11_4_k_cu_16df7ba56thrust24THRUST_300001_SM_1000_NS12placeholders2_2E
	.align		8
        /*0110*/ 	.dword	_ZN34_INTERNAL_1c64cf11_4_k_cu_16df7ba56thrust24THRUST_300001_SM_1000_NS12placeholders2_3E
	.align		8
        /*0118*/ 	.dword	_ZN34_INTERNAL_1c64cf11_4_k_cu_16df7ba56thrust24THRUST_300001_SM_1000_NS12placeholders2_4E
	.align		8
        /*0120*/ 	.dword	_ZN34_INTERNAL_1c64cf11_4_k_cu_16df7ba56thrust24THRUST_300001_SM_1000_NS12placeholders2_5E
	.align		8
        /*0128*/ 	.dword	_ZN34_INTERNAL_1c64cf11_4_k_cu_16df7ba56thrust24THRUST_300001_SM_1000_NS12placeholders2_6E
	.align		8
        /*0130*/ 	.dword	_ZN34_INTERNAL_1c64cf11_4_k_cu_16df7ba56thrust24THRUST_300001_SM_1000_NS12placeholders2_7E
	.align		8
        /*0138*/ 	.dword	_ZN34_INTERNAL_1c64cf11_4_k_cu_16df7ba56thrust24THRUST_300001_SM_1000_NS12placeholders2_8E
	.align		8
        /*0140*/ 	.dword	_ZN34_INTERNAL_1c64cf11_4_k_cu_16df7ba56thrust24THRUST_300001_SM_1000_NS12placeholders2_9E
	.align		8
        /*0148*/ 	.dword	_ZN34_INTERNAL_1c64cf11_4_k_cu_16df7ba56thrust24THRUST_300001_SM_1000_NS12placeholders3_10E
	.align		8
        /*0150*/ 	.dword	_ZN34_INTERNAL_1c64cf11_4_k_cu_16df7ba56thrust24THRUST_300001_SM_1000_NS3seqE


//--------------------- .text._ZN3cub18CUB_300001_SM_10006detail11EmptyKernelIvEEvv --------------------------
	.section	.text._ZN3cub18CUB_300001_SM_10006detail11EmptyKernelIvEEvv,"ax",@progbits
	.align	128
        .global         _ZN3cub18CUB_300001_SM_10006detail11EmptyKernelIvEEvv
        .type           _ZN3cub18CUB_300001_SM_10006detail11EmptyKernelIvEEvv,@function
        .size           _ZN3cub18CUB_300001_SM_10006detail11EmptyKernelIvEEvv,(.L_x_4 - _ZN3cub18CUB_300001_SM_10006detail11EmptyKernelIvEEvv)
        .other          _ZN3cub18CUB_300001_SM_10006detail11EmptyKernelIvEEvv,@"STO_CUDA_ENTRY STV_DEFAULT"
_ZN3cub18CUB_300001_SM_10006detail11EmptyKernelIvEEvv:
.text._ZN3cub18CUB_300001_SM_10006detail11EmptyKernelIvEEvv:
[----:B------:R-:W-:Y:S01]  /*0000*/  LDC R1, c[0x0][0x37c] ;  /* 0x0000df00ff017b82 */ /* 0x000fe20000000800 */
[----:B------:R-:W-:Y:S05]  /*0010*/  EXIT ;  /* 0x000000000000794d */ /* 0x000fea0003800000 */
.L_x_0:
[----:B------:R-:W-:-:S00]  /*0020*/  BRA `(.L_x_0) ;  /* 0xfffffffc00fc7947 */ /* 0x000fc0000383ffff */
[----:B------:R-:W-:-:S00]  /*0030*/  NOP ;  /* 0x0000000000007918 */ /* 0x000fc00000000000 */
        /* <DEDUP_REMOVED lines=12> */
.L_x_4:


//--------------------- .text._Z10const_readPiS_S_i --------------------------
	.section	.text._Z10const_readPiS_S_i,"ax",@progbits
	.align	128
        .global         _Z10const_readPiS_S_i
        .type           _Z10const_readPiS_S_i,@function
        .size           _Z10const_readPiS_S_i,(.L_x_5 - _Z10const_readPiS_S_i)
        .other          _Z10const_readPiS_S_i,@"STO_CUDA_ENTRY STV_DEFAULT"
_Z10const_readPiS_S_i:
.text._Z10const_readPiS_S_i:
[----:B------:R-:W-:Y:S01]  /*0000*/  LDC R1, c[0x0][0x37c] ;  /* 0x0000df00ff017b82 */ /* 0x000fe20000000800 */
[----:B------:R-:W0:Y:S07]  /*0010*/  S2R R0, SR_TID.X ;  /* 0x0000000000007919 */ /* 0x000e2e0000002100 */
[----:B------:R-:W0:Y:S01]  /*0020*/  S2UR UR4, SR_CTAID.X ;  /* 0x00000000000479c3 */ /* 0x000e220000002500 */
[----:B------:R-:W1:Y:S07]  /*0030*/  LDCU UR5, c[0x0][0x398] ;  /* 0x00007300ff0577ac */ /* 0x000e6e0008000800 */
[----:B------:R-:W0:Y:S02]  /*0040*/  LDC R7, c[0x0][0x360] ;  /* 0x0000d800ff077b82 */ /* 0x000e240000000800 */
[----:B0-----:R-:W-:-:S05]  /*0050*/  IMAD R7, R7, UR4, R0 ;  /* 0x0000000407077c24 */ /* 0x001fca000f8e0200 */
[----:B-1----:R-:W-:-:S13]  /*0060*/  ISETP.GE.AND P0, PT, R7, UR5, PT ;  /* 0x0000000507007c0c */ /* 0x002fda000bf06270 */
[----:B------:R-:W-:Y:S05]  /*0070*/  @P0 EXIT ;  /* 0x000000000000094d */ /* 0x000fea0003800000 */
[----:B------:R-:W0:Y:S01]  /*0080*/  LDC.64 R4, c[0x0][0x380] ;  /* 0x0000e000ff047b82 */ /* 0x000e220000000a00 */
[----:B------:R-:W1:Y:S07]  /*0090*/  LDCU.64 UR4, c[0x0][0x358] ;  /* 0x00006b00ff0477ac */ /* 0x000e6e0008000a00 */
[----:B------:R-:W2:Y:S01]  /*00a0*/  LDC.64 R2, c[0x0][0x390] ;  /* 0x0000e400ff027b82 */ /* 0x000ea20000000a00 */
[----:B0-----:R-:W-:-:S05]  /*00b0*/  IMAD.WIDE R4, R7, 0x4, R4 ;  /* 0x0000000407047825 */ /* 0x001fca00078e0204 */
[----:B-1----:R-:W3:Y:S04]  /*00c0*/  LDG.E R7, desc[UR4][R4.64] ;  /* 0x0000000404077981 */ /* 0x002ee8000c1e1900 */
[----:B--2---:R-:W3:Y:S02]  /*00d0*/  LDG.E R2, desc[UR4][R2.64] ;  /* 0x0000000402027981 */ /* 0x004ee4000c1e1900 */
[----:B---3--:R-:W-:-:S05]  /*00e0*/  IADD3 R7, PT, PT, R2, R7, RZ ;  /* 0x0000000702077210 */ /* 0x008fca0007ffe0ff */
[----:B------:R-:W-:Y:S01]  /*00f0*/  STG.E desc[UR4][R4.64], R7 ;  /* 0x0000000704007986 */ /* 0x000fe2000c101904 */
[----:B------:R-:W-:Y:S05]  /*0100*/  EXIT ;  /* 0x000000000000794d */ /* 0x000fea0003800000 */
.L_x_1:
        /* <DEDUP_REMOVED lines=15> */
.L_x_5:


//--------------------- .text._Z9rand_bothPiS_S_i --------------------------
	.section	.text._Z9rand_bothPiS_S_i,"ax",@progbits
	.align	128
        .global         _Z9rand_bothPiS_S_i
        .type           _Z9rand_bothPiS_S_i,@function
        .size           _Z9rand_bothPiS_S_i,(.L_x_6 - _Z9rand_bothPiS_S_i)
        .other          _Z9rand_bothPiS_S_i,@"STO_CUDA_ENTRY STV_DEFAULT"
_Z9rand_bothPiS_S_i:
.text._Z9rand_bothPiS_S_i:
        /* <DEDUP_REMOVED lines=11> */
[----:B0-----:R-:W-:-:S06]  /*00b0*/  IMAD.WIDE R2, R7, 0x4, R2 ;  /* 0x0000000407027825 */ /* 0x001fcc00078e0202 */
[----:B-1----:R-:W3:Y:S01]  /*00c0*/  LDG.E R2, desc[UR4][R2.64] ;  /* 0x0000000402027981 */ /* 0x002ee2000c1e1900 */
[----:B--2---:R-:W-:-:S05]  /*00d0*/  IMAD.WIDE R4, R7, 0x4, R4 ;  /* 0x0000000407047825 */ /* 0x004fca00078e0204 */
[----:B------:R-:W3:Y:S02]  /*00e0*/  LDG.E R7, desc[UR4][R4.64] ;  /* 0x0000000404077981 */ /* 0x000ee4000c1e1900 */
[----:B---3--:R-:W-:-:S05]  /*00f0*/  IADD3 R7, PT, PT, R2, R7, RZ ;  /* 0x0000000702077210 */ /* 0x008fca0007ffe0ff */
[----:B------:R-:W-:Y:S01]  /*0100*/  STG.E desc[UR4][R4.64], R7 ;  /* 0x0000000704007986 */ /* 0x000fe2000c101904 */
[----:B------:R-:W-:Y:S05]  /*0110*/  EXIT ;  /* 0x000000000000794d */ /* 0x000fea0003800000 */
.L_x_2:
        /* <DEDUP_REMOVED lines=14> */
.L_x_6:


//--------------------- .text._Z11const_writePiS_S_i --------------------------
	.section	.text._Z11const_writePiS_S_i,"ax",@progbits
	.align	128
        .global         _Z11const_writePiS_S_i
        .type           _Z11const_writePiS_S_i,@function
        .size           _Z11const_writePiS_S_i,(.L_x_7 - _Z11const_writePiS_S_i)
        .other          _Z11const_writePiS_S_i,@"STO_CUDA_ENTRY STV_DEFAULT"
_Z11const_writePiS_S_i:
.text._Z11const_writePiS_S_i:
        /* <DEDUP_REMOVED lines=12> */
[----:B-1----:R-:W3:Y:S04]  /*00c0*/  LDG.E R2, desc[UR4][R2.64] ;  /* 0x0000000402027981 */ /* 0x002ee8000c1e1900 */
[----:B--2---:R-:W3:Y:S02]  /*00d0*/  LDG.E R7, desc[UR4][R4.64] ;  /* 0x0000000404077981 */ /* 0x004ee4000c1e1900 */
[----:B---3--:R-:W-:-:S05]  /*00e0*/  IADD3 R7, PT, PT, R2, R7, RZ ;  /* 0x0000000702077210 */ /* 0x008fca0007ffe0ff */
[----:B------:R-:W-:Y:S01]  /*00f0*/  STG.E desc[UR4][R4.64], R7 ;  /* 0x0000000704007986 */ /* 0x000fe2000c101904 */
[----:B------:R-:W-:Y:S05]  /*0100*/  EXIT ;  /* 0x000000000000794d */ /* 0x000fea0003800000 */
.L_x_3:
        /* <DEDUP_REMOVED lines=15> */
.L_x_7:


//--------------------- .nv.shared.reserved.0     --------------------------
	.section	.nv.shared.reserved.0,"aw",@nobits
	.weak		__nv_reservedSMEM_offset_0_alias
	.size		__nv_reservedSMEM_offset_0_alias, 0, 64
	.other		__nv_reservedSMEM_offset_0_alias,@"STO_CUDA_RESERVED_SHARED STV_DEFAULT"
__nv_reservedSMEM_offset_0_alias:
	.zero		0
	.zero		64


//--------------------- .nv.global                --------------------------
	.section	.nv.global,"aw",@nobits
.nv.global:
	.type		_ZN34_INTERNAL_1c64cf11_4_k_cu_16df7ba56thrust24THRUST_300001_SM_1000_NS3seqE,@object
	.size		_ZN34_INTERNAL_1c64cf11_4_k_cu_16df7ba56thrust24THRUST_300001_SM_1000_NS3seqE,(_ZN34_INTERNAL_1c64cf11_4_k_cu_16df7ba54cuda3std3__48in_placeE - _ZN34_INTERNAL_1c64cf11_4_k_cu_16df7ba56thrust24THRUST_300001_SM_1000_NS3seqE)
_ZN34_INTERNAL_1c64cf11_4_k_cu_16df7ba56thrust24THRUST_300001_SM_1000_NS3seqE:
	.zero		1
	.type		_ZN34_INTERNAL_1c64cf11_4_k_cu_16df7ba54cuda3std3__48in_placeE,@object
	.size		_ZN34_INTERNAL_1c64cf11_4_k_cu_16df7ba54cuda3std3__48in_placeE,(_ZN34_INTERNAL_1c64cf11_4_k_cu_16df7ba54cuda3std6ranges3__45__cpo4sizeE - _ZN34_INTERNAL_1c64cf11_4_k_cu_16df7ba54cuda3std3__48in_placeE)
_ZN34_INTERNAL_1c64cf11_4_k_cu_16df7ba54cuda3std3__48in_placeE:
	.zero		1
	.type		_ZN34_INTERNAL_1c64cf11_4_k_cu_16df7ba54cuda3std6ranges3__45__cpo4sizeE,@object
	.size		_ZN34_INTERNAL_1c64cf11_4_k_cu_16df7ba54cuda3std6ranges3__45__cpo4sizeE,(_ZN34_INTERNAL_1c64cf11_4_k_cu_16df7ba56thrust24THRUST_300001_SM_1000_NS12placeholders2_3E - _ZN34_INTERNAL_1c64cf11_4_k_cu_16df7ba54cuda3std6ranges3__45__cpo4sizeE)
_ZN34_INTERNAL_1c64cf11_4_k_cu_16df7ba54cuda3std6ranges3__45__cpo4sizeE:
	.zero		1
	.type		_ZN34_INTERNAL_1c64cf11_4_k_cu_16df7ba56thrust24THRUST_300001_SM_1000_NS12placeholders2_3E,@object
	.size		_ZN34_INTERNAL_1c64cf11_4_k_cu_16df7ba56thrust24THRUST_300001_SM_1000_NS12placeholders2_3E,(_ZN34_INTERNAL_1c64cf11_4_k_cu_16df7ba54cuda3std3__45__cpo6cbeginE - _ZN34_INTERNAL_1c64cf11_4_k_cu_16df7ba56thrust24THRUST_300001_SM_1000_NS12placeholders2_3E)
_ZN34_INTERNAL_1c64cf11_4_k_cu_16df7ba56thrust24THRUST_300001_SM_1000_NS12placeholders2_3E:
	.zero		1
	.type		_ZN34_INTERNAL_1c64cf11_4_k_cu_16df7ba54cuda3std3__45__cpo6cbeginE,@object
	.size		_ZN34_INTERNAL_1c64cf11_4_k_cu_16df7ba54cuda3std3__45__cpo6cbeginE,(_ZN34_INTERNAL_1c64cf11_4_k_cu_16df7ba54cuda3std6ranges3__45__cpo6cbeginE - _ZN34_INTERNAL_1c64cf11_4_k_cu_16df7ba54cuda3std3__45__cpo6cbeginE)
_ZN34_INTERNAL_1c64cf11_4_k_cu_16df7ba54cuda3std3__45__cpo6cbeginE:
	.zero		1
	.type		_ZN34_INTERNAL_1c64cf11_4_k_cu_16df7ba54cuda3std6ranges3__45__cpo6cbeginE,@object
	.size		_ZN34_INTERNAL_1c64cf11_4_k_cu_16df7ba54cuda3std6ranges3__45__cpo6cbeginE,(_ZN34_INTERNAL_1c64cf11_4_k_cu_16df7ba56thrust24THRUST_300001_SM_1000_NS12placeholders2_7E - _ZN34_INTERNAL_1c64cf11_4_k_cu_16df7ba54cuda3std6ranges3__45__cpo6cbeginE)
_ZN34_INTERNAL_1c64cf11_4_k_cu_16df7ba54cuda3std6ranges3__45__cpo6cbeginE:
	.zero		1
	.type		_ZN34_INTERNAL_1c64cf11_4_k_cu_16df7ba56thrust24THRUST_300001_SM_1000_NS12placeholders2_7E,@object
	.size		_ZN34_INTERNAL_1c64cf11_4_k_cu_16df7ba56thrust24THRUST_300001_SM_1000_NS12placeholders2_7E,(_ZN34_INTERNAL_1c64cf11_4_k_cu_16df7ba54cuda3std3__45__cpo7crbeginE - _ZN34_INTERNAL_1c64cf11_4_k_cu_16df7ba56thrust24THRUST_300001_SM_1000_NS12placeholders2_7E)
_ZN34_INTERNAL_1c64cf11_4_k_cu_16df7ba56thrust24THRUST_300001_SM_1000_NS12placeholders2_7E:
	.zero		1
	.type		_ZN34_INTERNAL_1c64cf11_4_k_cu_16df7ba54cuda3std3__45__cpo7crbeginE,@object
	.size		_ZN34_INTERNAL_1c64cf11_4_k_cu_16df7ba54cuda3std3__45__cpo7crbeginE,(_ZN34_INTERNAL_1c64cf11_4_k_cu_16df7ba54cuda3std6ranges3__45__cpo4nextE - _ZN34_INTERNAL_1c64cf11_4_k_cu_16df7ba54cuda3std3__45__cpo7crbeginE)
_ZN34_INTERNAL_1c64cf11_4_k_cu_16df7ba54cuda3std3__45__cpo7crbeginE:
	.zero		1
	.type		_ZN34_INTERNAL_1c64cf11_4_k_cu_16df7ba54cuda3std6ranges3__45__cpo4nextE,@object
	.size		_ZN34_INTERNAL_1c64cf11_4_k_cu_16df7ba54cuda3std6ranges3__45__cpo4nextE,(_ZN34_INTERNAL_1c64cf11_4_k_cu_16df7ba54cuda3std6ranges3__45__cpo4swapE - _ZN34_INTERNAL_1c64cf11_4_k_cu_16df7ba54cuda3std6ranges3__45__cpo4nextE)
_ZN34_INTERNAL_1c64cf11_4_k_cu_16df7ba54cuda3std6ranges3__45__cpo4nextE:
	.zero		1
	.type		_ZN34_INTERNAL_1c64cf11_4_k_cu_16df7ba54cuda3std6ranges3__45__cpo4swapE,@object
	.size		_ZN34_INTERNAL_1c64cf11_4_k_cu_16df7ba54cuda3std6ranges3__45__cpo4swapE,(_ZN34_INTERNAL_1c64cf11_4_k_cu_16df7ba56thrust24THRUST_300001_SM_1000_NS8cuda_cub10par_nosyncE - _ZN34_INTERNAL_1c64cf11_4_k_cu_16df7ba54cuda3std6ranges3__45__cpo4swapE)
_ZN34_INTERNAL_1c64cf11_4_k_cu_16df7ba54cuda3std6ranges3__45__cpo4swapE:
	.zero		1
	.type		_ZN34_INTERNAL_1c64cf11_4_k_cu_16df7ba56thrust24THRUST_300001_SM_1000_NS8cuda_cub10par_nosyncE,@object
	.size		_ZN34_INTERNAL_1c64cf11_4_k_cu_16df7ba56thrust24THRUST_300001_SM_1000_NS8cuda_cub10par_nosyncE,(_ZN34_INTERNAL_1c64cf11_4_k_cu_16df7ba56thrust24THRUST_300001_SM_1000_NS12placeholders2_9E - _ZN34_INTERNAL_1c64cf11_4_k_cu_16df7ba56thrust24THRUST_300001_SM_1000_NS8cuda_cub10par_nosyncE)
_ZN34_INTERNAL_1c64cf11_4_k_cu_16df7ba56thrust24THRUST_300001_SM_1000_NS8cuda_cub10par_nosyncE:
	.zero		1
	.type		_ZN34_INTERNAL_1c64cf11_4_k_cu_16df7ba56thrust24THRUST_300001_SM_1000_NS12placeholders2_9E,@object
	.size		_ZN34_INTERNAL_1c64cf11_4_k_cu_16df7ba56thrust24THRUST_300001_SM_1000_NS12placeholders2_9E,(_ZN34_INTERNAL_1c64cf11_4_k_cu_16df7ba54cuda3std3__436_GLOBAL__N__1c64cf11_4_k_cu_16df7ba56ignoreE - _ZN34_INTERNAL_1c64cf11_4_k_cu_16df7ba56thrust24THRUST_300001_SM_1000_NS12placeholders2_9E)
_ZN34_INTERNAL_1c64cf11_4_k_cu_16df7ba56thrust24THRUST_300001_SM_1000_NS12placeholders2_9E:
	.zero		1
	.type		_ZN34_INTERNAL_1c64cf11_4_k_cu_16df7ba54cuda3std3__436_GLOBAL__N__1c64cf11_4_k_cu_16df7ba56ignoreE,@object
	.size		_ZN34_INTERNAL_1c64cf11_4_k_cu_16df7ba54cuda3std3__436_GLOBAL__N__1c64cf11_4_k_cu_16df7ba56ignoreE,(_ZN34_INTERNAL_1c64cf11_4_k_cu_16df7ba54cuda3std6ranges3__45__cpo4dataE - _ZN34_INTERNAL_1c64cf11_4_k_cu_16df7ba54cuda3std3__436_GLOBAL__N__1c64cf11_4_k_cu_16df7ba56ignoreE)
_ZN34_INTERNAL_1c64cf11_4_k_cu_16df7ba54cuda3std3__436_GLOBAL__N__1c64cf11_4_k_cu_16df7ba56ignoreE:
	.zero		1
	.type		_ZN34_INTERNAL_1c64cf11_4_k_cu_16df7ba54cuda3std6ranges3__45__cpo4dataE,@object
	.size		_ZN34_INTERNAL_1c64cf11_4_k_cu_16df7ba54cuda3std6ranges3__45__cpo4dataE,(_ZN34_INTERNAL_1c64cf11_4_k_cu_16df7ba56thrust24THRUST_300001_SM_1000_NS12placeholders2_1E - _ZN34_INTERNAL_1c64cf11_4_k_cu_16df7ba54cuda3std6ranges3__45__cpo4dataE)
_ZN34_INTERNAL_1c64cf11_4_k_cu_16df7ba54cuda3std6ranges3__45__cpo4dataE:
	.zero		1
	.type		_ZN34_INTERNAL_1c64cf11_4_k_cu_16df7ba56thrust24THRUST_300001_SM_1000_NS12placeholders2_1E,@object
	.size		_ZN34_INTERNAL_1c64cf11_4_k_cu_16df7ba56thrust24THRUST_300001_SM_1000_NS12placeholders2_1E,(_ZN34_INTERNAL_1c64cf11_4_k_cu_16df7ba54cuda3std3__45__cpo5beginE - _ZN34_INTERNAL_1c64cf11_4_k_cu_16df7ba56thrust24THRUST_300001_SM_1000_NS12placeholders2_1E)
_ZN34_INTERNAL_1c64cf11_4_k_cu_16df7ba56thrust24THRUST_300001_SM_1000_NS12placeholders2_1E:
	.zero		1
	.type		_ZN34_INTERNAL_1c64cf11_4_k_cu_16df7ba54cuda3std3__45__cpo5beginE,@object
	.size		_ZN34_INTERNAL_1c64cf11_4_k_cu_16df7ba54cuda3std3__45__cpo5beginE,(_ZN34_INTERNAL_1c64cf11_4_k_cu_16df7ba54cuda3std6ranges3__45__cpo5beginE - _ZN34_INTERNAL_1c64cf11_4_k_cu_16df7ba54cuda3std3__45__cpo5beginE)
_ZN34_INTERNAL_1c64cf11_4_k_cu_16df7ba54cuda3std3__45__cpo5beginE:
	.zero		1
	.type		_ZN34_INTERNAL_1c64cf11_4_k_cu_16df7ba54cuda3std6ranges3__45__cpo5beginE,@object
	.size		_ZN34_INTERNAL_1c64cf11_4_k_cu_16df7ba54cuda3std6ranges3__45__cpo5beginE,(_ZN34_INTERNAL_1c64cf11_4_k_cu_16df7ba56thrust24THRUST_300001_SM_1000_NS12placeholders2_5E - _ZN34_INTERNAL_1c64cf11_4_k_cu_16df7ba54cuda3std6ranges3__45__cpo5beginE)
_ZN34_INTERNAL_1c64cf11_4_k_cu_16df7ba54cuda3std6ranges3__45__cpo5beginE:
	.zero		1
	.type		_ZN34_INTERNAL_1c64cf11_4_k_cu_16df7ba56thrust24THRUST_300001_SM_1000_NS12placeholders2_5E,@object
	.size		_ZN34_INTERNAL_1c64cf11_4_k_cu_16df7ba56thrust24THRUST_300001_SM_1000_NS12placeholders2_5E,(_ZN34_INTERNAL_1c64cf11_4_k_cu_16df7ba54cuda3std3__45__cpo6rbeginE - _ZN34_INTERNAL_1c64cf11_4_k_cu_16df7ba56thrust24THRUST_300001_SM_1000_NS12placeholders2_5E)
_ZN34_INTERNAL_1c64cf11_4_k_cu_16df7ba56thrust24THRUST_300001_SM_1000_NS12placeholders2_5E:
	.zero		1
	.type		_ZN34_INTERNAL_1c64cf11_4_k_cu_16df7ba54cuda3std3__45__cpo6rbeginE,@object
	.size		_ZN34_INTERNAL_1c64cf11_4_k_cu_16df7ba54cuda3std3__45__cpo6rbeginE,(_ZN34_INTERNAL_1c64cf11_4_k_cu_16df7ba54cuda3std6ranges3__45__cpo7advanceE - _ZN34_INTERNAL_1c64cf11_4_k_cu_16df7ba54cuda3std3__45__cpo6rbeginE)
_ZN34_INTERNAL_1c64cf11_4_k_cu_16df7ba54cuda3std3__45__cpo6rbeginE:
	.zero		1
	.type		_ZN34_INTERNAL_1c64cf11_4_k_cu_16df7ba54cuda3std6ranges3__45__cpo7advanceE,@object
	.size		_ZN34_INTERNAL_1c64cf11_4_k_cu_16df7ba54cuda3std6ranges3__45__cpo7advanceE,(_ZN34_INTERNAL_1c64cf11_4_k_cu_16df7ba54cuda3std3__47nulloptE - _ZN34_INTERNAL_1c64cf11_4_k_cu_16df7ba54cuda3std6ranges3__45__cpo7advanceE)
_ZN34_INTERNAL_1c64cf11_4_k_cu_16df7ba54cuda3std6ranges3__45__cpo7advanceE:
	.zero		1
	.type		_ZN34_INTERNAL_1c64cf11_4_k_cu_16df7ba54cuda3std3__47nulloptE,@object
	.size		_ZN34_INTERNAL_1c64cf11_4_k_cu_16df7ba54cuda3std3__47nulloptE,(_ZN34_INTERNAL_1c64cf11_4_k_cu_16df7ba54cuda3std6ranges3__45__cpo8distanceE - _ZN34_INTERNAL_1c64cf11_4_k_cu_16df7ba54cuda3std3__47nulloptE)
_ZN34_INTERNAL_1c64cf11_4_k_cu_16df7ba54cuda3std3__47nulloptE:
	.zero		1
	.type		_ZN34_INTERNAL_1c64cf11_4_k_cu_16df7ba54cuda3std6ranges3__45__cpo8distanceE,@object
	.size		_ZN34_INTERNAL_1c64cf11_4_k_cu_16df7ba54cuda3std6ranges3__45__cpo8distanceE,(_ZN34_INTERNAL_1c64cf11_4_k_cu_16df7ba56thrust24THRUST_300001_SM_1000_NS12placeholders3_10E - _ZN34_INTERNAL_1c64cf11_4_k_cu_16df7ba54cuda3std6ranges3__45__cpo8distanceE)
_ZN34_INTERNAL_1c64cf11_4_k_cu_16df7ba54cuda3std6ranges3__45__cpo8distanceE:
	.zero		1
	.type		_ZN34_INTERNAL_1c64cf11_4_k_cu_16df7ba56thrust24THRUST_300001_SM_1000_NS12placeholders3_10E,@object
	.size		_ZN34_INTERNAL_1c64cf11_4_k_cu_16df7ba56thrust24THRUST_300001_SM_1000_NS12placeholders3_10E,(_ZN34_INTERNAL_1c64cf11_4_k_cu_16df7ba54cuda3std3__419piecewise_constructE - _ZN34_INTERNAL_1c64cf11_4_k_cu_16df7ba56thrust24THRUST_300001_SM_1000_NS12placeholders3_10E)
_ZN34_INTERNAL_1c64cf11_4_k_cu_16df7ba56thrust24THRUST_300001_SM_1000_NS12placeholders3_10E:
	.zero		1
	.type		_ZN34_INTERNAL_1c64cf11_4_k_cu_16df7ba54cuda3std3__419piecewise_constructE,@object
	.size		_ZN34_INTERNAL_1c64cf11_4_k_cu_16df7ba54cuda3std3__419piecewise_constructE,(_ZN34_INTERNAL_1c64cf11_4_k_cu_16df7ba54cuda3std6ranges3__45__cpo5cdataE - _ZN34_INTERNAL_1c64cf11_4_k_cu_16df7ba54cuda3std3__419piecewise_constructE)
_ZN34_INTERNAL_1c64cf11_4_k_cu_16df7ba54cuda3std3__419piecewise_constructE:
	.zero		1
	.type		_ZN34_INTERNAL_1c64cf11_4_k_cu_16df7ba54cuda3std6ranges3__45__cpo5cdataE,@object
	.size		_ZN34_INTERNAL_1c64cf11_4_k_cu_16df7ba54cuda3std6ranges3__45__cpo5cdataE,(_ZN34_INTERNAL_1c64cf11_4_k_cu_16df7ba56thrust24THRUST_300001_SM_1000_NS12placeholders2_2E - _ZN34_INTERNAL_1c64cf11_4_k_cu_16df7ba54cuda3std6ranges3__45__cpo5cdataE)
_ZN34_INTERNAL_1c64cf11_4_k_cu_16df7ba54cuda3std6ranges3__45__cpo5cdataE:
	.zero		1
	.type		_ZN34_INTERNAL_1c64cf11_4_k_cu_16df7ba56thrust24THRUST_300001_SM_1000_NS12placeholders2_2E,@object
	.size		_ZN34_INTERNAL_1c64cf11_4_k_cu_16df7ba56thrust24THRUST_300001_SM_1000_NS12placeholders2_2E,(_ZN34_INTERNAL_1c64cf11_4_k_cu_16df7ba54cuda3std3__45__cpo3endE - _ZN34_INTERNAL_1c64cf11_4_k_cu_16df7ba56thrust24THRUST_300001_SM_1000_NS12placeholders2_2E)
_ZN34_INTERNAL_1c64cf11_4_k_cu_16df7ba56thrust24THRUST_300001_SM_1000_NS12placeholders2_2E:
	.zero		1
	.type		_ZN34_INTERNAL_1c64cf11_4_k_cu_16df7ba54cuda3std3__45__cpo3endE,@object
	.size		_ZN34_INTERNAL_1c64cf11_4_k_cu_16df7ba54cuda3std3__45__cpo3endE,(_ZN34_INTERNAL_1c64cf11_4_k_cu_16df7ba54cuda3std6ranges3__45__cpo3endE - _ZN34_INTERNAL_1c64cf11_4_k_cu_16df7ba54cuda3std3__45__cpo3endE)
_ZN34_INTERNAL_1c64cf11_4_k_cu_16df7ba54cuda3std3__45__cpo3endE:
	.zero		1
	.type		_ZN34_INTERNAL_1c64cf11_4_k_cu_16df7ba54cuda3std6ranges3__45__cpo3endE,@object
	.size		_ZN34_INTERNAL_1c64cf11_4_k_cu_16df7ba54cuda3std6ranges3__45__cpo3endE,(_ZN34_INTERNAL_1c64cf11_4_k_cu_16df7ba56thrust24THRUST_300001_SM_1000_NS12placeholders2_6E - _ZN34_INTERNAL_1c64cf11_4_k_cu_16df7ba54cuda3std6ranges3__45__cpo3endE)
_ZN34_INTERNAL_1c64cf11_4_k_cu_16df7ba54cuda3std6ranges3__45__cpo3endE:
	.zero		1
	.type		_ZN34_INTERNAL_1c64cf11_4_k_cu_16df7ba56thrust24THRUST_300001_SM_1000_NS12placeholders2_6E,@object
	.size		_ZN34_INTERNAL_1c64cf11_4_k_cu_16df7ba56thrust24THRUST_300001_SM_1000_NS12placeholders2_6E,(_ZN34_INTERNAL_1c64cf11_4_k_cu_16df7ba54cuda3std3__45__cpo4rendE - _ZN34_INTERNAL_1c64cf11_4_k_cu_16df7ba56thrust24THRUST_300001_SM_1000_NS12placeholders2_6E)
_ZN34_INTERNAL_1c64cf11_4_k_cu_16df7ba56thrust24THRUST_300001_SM_1000_NS12placeholders2_6E:
	.zero		1
	.type		_ZN34_INTERNAL_1c64cf11_4_k_cu_16df7ba54cuda3std3__45__cpo4rendE,@object
	.size		_ZN34_INTERNAL_1c64cf11_4_k_cu_16df7ba54cuda3std3__45__cpo4rendE,(_ZN34_INTERNAL_1c64cf11_4_k_cu_16df7ba54cuda3std6ranges3__45__cpo9iter_swapE - _ZN34_INTERNAL_1c64cf11_4_k_cu_16df7ba54cuda3std3__45__cpo4rendE)
_ZN34_INTERNAL_1c64cf11_4_k_cu_16df7ba54cuda3std3__45__cpo4rendE:
	.zero		1
	.type		_ZN34_INTERNAL_1c64cf11_4_k_cu_16df7ba54cuda3std6ranges3__45__cpo9iter_swapE,@object
	.size		_ZN34_INTERNAL_1c64cf11_4_k_cu_16df7ba54cuda3std6ranges3__45__cpo9iter_swapE,(_ZN34_INTERNAL_1c64cf11_4_k_cu_16df7ba54cuda3std3__48unexpectE - _ZN34_INTERNAL_1c64cf11_4_k_cu_16df7ba54cuda3std6ranges3__45__cpo9iter_swapE)
_ZN34_INTERNAL_1c64cf11_4_k_cu_16df7ba54cuda3std6ranges3__45__cpo9iter_swapE:
	.zero		1
	.type		_ZN34_INTERNAL_1c64cf11_4_k_cu_16df7ba54cuda3std3__48unexpectE,@object
	.size		_ZN34_INTERNAL_1c64cf11_4_k_cu_16df7ba54cuda3std3__48unexpectE,(_ZN34_INTERNAL_1c64cf11_4_k_cu_16df7ba56thrust24THRUST_300001_SM_1000_NS8cuda_cub3parE - _ZN34_INTERNAL_1c64cf11_4_k_cu_16df7ba54cuda3std3__48unexpectE)
_ZN34_INTERNAL_1c64cf11_4_k_cu_16df7ba54cuda3std3__48unexpectE:
	.zero		1
	.type		_ZN34_INTERNAL_1c64cf11_4_k_cu_16df7ba56thrust24THRUST_300001_SM_1000_NS8cuda_cub3parE,@object
	.size		_ZN34_INTERNAL_1c64cf11_4_k_cu_16df7ba56thrust24THRUST_300001_SM_1000_NS8cuda_cub3parE,(_ZN34_INTERNAL_1c64cf11_4_k_cu_16df7ba56thrust24THRUST_300001_SM_1000_NS12placeholders2_4E - _ZN34_INTERNAL_1c64cf11_4_k_cu_16df7ba56thrust24THRUST_300001_SM_1000_NS8cuda_cub3parE)
_ZN34_INTERNAL_1c64cf11_4_k_cu_16df7ba56thrust24THRUST_300001_SM_1000_NS8cuda_cub3parE:
	.zero		1
	.type		_ZN34_INTERNAL_1c64cf11_4_k_cu_16df7ba56thrust24THRUST_300001_SM_1000_NS12placeholders2_4E,@object
	.size		_ZN34_INTERNAL_1c64cf11_4_k_cu_16df7ba56thrust24THRUST_300001_SM_1000_NS12placeholders2_4E,(_ZN34_INTERNAL_1c64cf11_4_k_cu_16df7ba54cuda3std3__45__cpo4cendE - _ZN34_INTERNAL_1c64cf11_4_k_cu_16df7ba56thrust24THRUST_300001_SM_1000_NS12placeholders2_4E)
_ZN34_INTERNAL_1c64cf11_4_k_cu_16df7ba56thrust24THRUST_300001_SM_1000_NS12placeholders2_4E:
	.zero		1
	.type		_ZN34_INTERNAL_1c64cf11_4_k_cu_16df7ba54cuda3std3__45__cpo4cendE,@object
	.size		_ZN34_INTERNAL_1c64cf11_4_k_cu_16df7ba54cuda3std3__45__cpo4cendE,(_ZN34_INTERNAL_1c64cf11_4_k_cu_16df7ba54cuda3std6ranges3__45__cpo4cendE - _ZN34_INTERNAL_1c64cf11_4_k_cu_16df7ba54cuda3std3__45__cpo4cendE)
_ZN34_INTERNAL_1c64cf11_4_k_cu_16df7ba54cuda3std3__45__cpo4cendE:
	.zero		1
	.type		_ZN34_INTERNAL_1c64cf11_4_k_cu_16df7ba54cuda3std6ranges3__45__cpo4cendE,@object
	.size		_ZN34_INTERNAL_1c64cf11_4_k_cu_16df7ba54cuda3std6ranges3__45__cpo4cendE,(_ZN34_INTERNAL_1c64cf11_4_k_cu_16df7ba54cuda3std3__420unreachable_sentinelE - _ZN34_INTERNAL_1c64cf11_4_k_cu_16df7ba54cuda3std6ranges3__45__cpo4cendE)
_ZN34_INTERNAL_1c64cf11_4_k_cu_16df7ba54cuda3std6ranges3__45__cpo4cendE:
	.zero		1
	.type		_ZN34_INTERNAL_1c64cf11_4_k_cu_16df7ba54cuda3std3__420unreachable_sentinelE,@object
	.size		_ZN34_INTERNAL_1c64cf11_4_k_cu_16df7ba54cuda3std3__420unreachable_sentinelE,(_ZN34_INTERNAL_1c64cf11_4_k_cu_16df7ba54cuda3std6ranges3__45__cpo5ssizeE - _ZN34_INTERNAL_1c64cf11_4_k_cu_16df7ba54cuda3std3__420unreachable_sentinelE)
_ZN34_INTERNAL_1c64cf11_4_k_cu_16df7ba54cuda3std3__420unreachable_sentinelE:
	.zero		1
	.type		_ZN34_INTERNAL_1c64cf11_4_k_cu_16df7ba54cuda3std6ranges3__45__cpo5ssizeE,@object
	.size		_ZN34_INTERNAL_1c64cf11_4_k_cu_16df7ba54cuda3std6ranges3__45__cpo5ssizeE,(_ZN34_INTERNAL_1c64cf11_4_k_cu_16df7ba56thrust24THRUST_300001_SM_1000_NS12placeholders2_8E - _ZN34_INTERNAL_1c64cf11_4_k_cu_16df7ba54cuda3std6ranges3__45__cpo5ssizeE)
_ZN34_INTERNAL_1c64cf11_4_k_cu_16df7ba54cuda3std6ranges3__45__cpo5ssizeE:
	.zero		1
	.type		_ZN34_INTERNAL_1c64cf11_4_k_cu_16df7ba56thrust24THRUST_300001_SM_1000_NS12placeholders2_8E,@object
	.size		_ZN34_INTERNAL_1c64cf11_4_k_cu_16df7ba56thrust24THRUST_300001_SM_1000_NS12placeholders2_8E,(_ZN34_INTERNAL_1c64cf11_4_k_cu_16df7ba54cuda3std3__45__cpo5crendE - _ZN34_INTERNAL_1c64cf11_4_k_cu_16df7ba56thrust24THRUST_300001_SM_1000_NS12placeholders2_8E)
_ZN34_INTERNAL_1c64cf11_4_k_cu_16df7ba56thrust24THRUST_300001_SM_1000_NS12placeholders2_8E:
	.zero		1
	.type		_ZN34_INTERNAL_1c64cf11_4_k_cu_16df7ba54cuda3std3__45__cpo5crendE,@object
	.size		_ZN34_INTERNAL_1c64cf11_4_k_cu_16df7ba54cuda3std3__45__cpo5crendE,(_ZN34_INTERNAL_1c64cf11_4_k_cu_16df7ba54cuda3std6ranges3__45__cpo4prevE - _ZN34_INTERNAL_1c64cf11_4_k_cu_16df7ba54cuda3std3__45__cpo5crendE)
_ZN34_INTERNAL_1c64cf11_4_k_cu_16df7ba54cuda3std3__45__cpo5crendE:
	.zero		1
	.type		_ZN34_INTERNAL_1c64cf11_4_k_cu_16df7ba54cuda3std6ranges3__45__cpo4prevE,@object
	.size		_ZN34_INTERNAL_1c64cf11_4_k_cu_16df7ba54cuda3std6ranges3__45__cpo4prevE,(_ZN34_INTERNAL_1c64cf11_4_k_cu_16df7ba54cuda3std6ranges3__45__cpo9iter_moveE - _ZN34_INTERNAL_1c64cf11_4_k_cu_16df7ba54cuda3std6ranges3__45__cpo4prevE)
_ZN34_INTERNAL_1c64cf11_4_k_cu_16df7ba54cuda3std6ranges3__45__cpo4prevE:
	.zero		1
	.type		_ZN34_INTERNAL_1c64cf11_4_k_cu_16df7ba54cuda3std6ranges3__45__cpo9iter_moveE,@object
	.size		_ZN34_INTERNAL_1c64cf11_4_k_cu_16df7ba54cuda3std6ranges3__45__cpo9iter_moveE,(_ZN34_INTERNAL_1c64cf11_4_k_cu_16df7ba56thrust24THRUST_300001_SM_1000_NS6system6detail10sequential3seqE - _ZN34_INTERNAL_1c64cf11_4_k_cu_16df7ba54cuda3std6ranges3__45__cpo9iter_moveE)
_ZN34_INTERNAL_1c64cf11_4_k_cu_16df7ba54cuda3std6ranges3__45__cpo9iter_moveE:
	.zero		1
	.type		_ZN34_INTERNAL_1c64cf11_4_k_cu_16df7ba56thrust24THRUST_300001_SM_1000_NS6system6detail10sequential3seqE,@object
	.size		_ZN34_INTERNAL_1c64cf11_4_k_cu_16df7ba56thrust24THRUST_300001_SM_1000_NS6system6detail10sequential3seqE,(.L_31 - _ZN34_INTERNAL_1c64cf11_4_k_cu_16df7ba56thrust24THRUST_300001_SM_1000_NS6system6detail10sequential3seqE)
_ZN34_INTERNAL_1c64cf11_4_k_cu_16df7ba56thrust24THRUST_300001_SM_1000_NS6system6detail10sequential3seqE:
	.zero		1
.L_31:


//--------------------- .nv.constant0._ZN3cub18CUB_300001_SM_10006detail11EmptyKernelIvEEvv --------------------------
	.section	.nv.constant0._ZN3cub18CUB_300001_SM_10006detail11EmptyKernelIvEEvv,"a",@progbits
	.sectionflags	@""
	.align	4
.nv.constant0._ZN3cub18CUB_300001_SM_10006detail11EmptyKernelIvEEvv:
	.zero		896


//--------------------- .nv.constant0._Z10const_readPiS_S_i --------------------------
	.section	.nv.constant0._Z10const_readPiS_S_i,"a",@progbits
	.sectionflags	@""
	.align	4
.nv.constant0._Z10const_readPiS_S_i:
	.zero		924


//--------------------- .nv.constant0._Z9rand_bothPiS_S_i --------------------------
	.section	.nv.constant0._Z9rand_bothPiS_S_i,"a",@progbits
	.sectionflags	@""
	.align	4
.nv.constant0._Z9rand_bothPiS_S_i:
	.zero		924


//--------------------- .nv.constant0._Z11const_writePiS_S_i --------------------------
	.section	.nv.constant0._Z11const_writePiS_S_i,"a",@progbits
	.sectionflags	@""
	.align	4
.nv.constant0._Z11const_writePiS_S_i:
	.zero		924


//--------------------- SYMBOLS --------------------------

	.type		.nv.reservedSmem.offset0,@object
	.size		.nv.reservedSmem.offset0,0x4
